//
// Generated by NVIDIA NVVM Compiler
//
// Compiler Build ID: CL-36424714
// Cuda compilation tools, release 13.0, V13.0.88
// Based on NVVM 20.0.0
//

.version 9.0
.target sm_100
.address_size 64

	// .globl	_ZN3cub18CUB_300001_SM_10006detail11EmptyKernelIvEEvv
.global .align 1 .b8 _ZN41_INTERNAL_97f69ee6_4_k_cu_5039d8f2_2386054cuda3std3__45__cpo5beginE[1];
.global .align 1 .b8 _ZN41_INTERNAL_97f69ee6_4_k_cu_5039d8f2_2386054cuda3std3__45__cpo3endE[1];
.global .align 1 .b8 _ZN41_INTERNAL_97f69ee6_4_k_cu_5039d8f2_2386054cuda3std3__45__cpo6cbeginE[1];
.global .align 1 .b8 _ZN41_INTERNAL_97f69ee6_4_k_cu_5039d8f2_2386054cuda3std3__45__cpo4cendE[1];
.global .align 1 .b8 _ZN41_INTERNAL_97f69ee6_4_k_cu_5039d8f2_2386054cuda3std3__45__cpo6rbeginE[1];
.global .align 1 .b8 _ZN41_INTERNAL_97f69ee6_4_k_cu_5039d8f2_2386054cuda3std3__45__cpo4rendE[1];
.global .align 1 .b8 _ZN41_INTERNAL_97f69ee6_4_k_cu_5039d8f2_2386054cuda3std3__45__cpo7crbeginE[1];
.global .align 1 .b8 _ZN41_INTERNAL_97f69ee6_4_k_cu_5039d8f2_2386054cuda3std3__45__cpo5crendE[1];
.global .align 1 .b8 _ZN41_INTERNAL_97f69ee6_4_k_cu_5039d8f2_2386054cuda3std3__443_GLOBAL__N__97f69ee6_4_k_cu_5039d8f2_2386056ignoreE[1];
.global .align 1 .b8 _ZN41_INTERNAL_97f69ee6_4_k_cu_5039d8f2_2386054cuda3std3__419piecewise_constructE[1];
.global .align 1 .b8 _ZN41_INTERNAL_97f69ee6_4_k_cu_5039d8f2_2386054cuda3std3__48in_placeE[1];
.global .align 1 .b8 _ZN41_INTERNAL_97f69ee6_4_k_cu_5039d8f2_2386054cuda3std3__420unreachable_sentinelE[1];
.global .align 1 .b8 _ZN41_INTERNAL_97f69ee6_4_k_cu_5039d8f2_2386054cuda3std3__47nulloptE[1];
.global .align 1 .b8 _ZN41_INTERNAL_97f69ee6_4_k_cu_5039d8f2_2386054cuda3std3__48unexpectE[1];
.global .align 1 .b8 _ZN41_INTERNAL_97f69ee6_4_k_cu_5039d8f2_2386054cuda3std6ranges3__45__cpo4swapE[1];
.global .align 1 .b8 _ZN41_INTERNAL_97f69ee6_4_k_cu_5039d8f2_2386054cuda3std6ranges3__45__cpo9iter_moveE[1];
.global .align 1 .b8 _ZN41_INTERNAL_97f69ee6_4_k_cu_5039d8f2_2386054cuda3std6ranges3__45__cpo5beginE[1];
.global .align 1 .b8 _ZN41_INTERNAL_97f69ee6_4_k_cu_5039d8f2_2386054cuda3std6ranges3__45__cpo3endE[1];
.global .align 1 .b8 _ZN41_INTERNAL_97f69ee6_4_k_cu_5039d8f2_2386054cuda3std6ranges3__45__cpo6cbeginE[1];
.global .align 1 .b8 _ZN41_INTERNAL_97f69ee6_4_k_cu_5039d8f2_2386054cuda3std6ranges3__45__cpo4cendE[1];
.global .align 1 .b8 _ZN41_INTERNAL_97f69ee6_4_k_cu_5039d8f2_2386054cuda3std6ranges3__45__cpo7advanceE[1];
.global .align 1 .b8 _ZN41_INTERNAL_97f69ee6_4_k_cu_5039d8f2_2386054cuda3std6ranges3__45__cpo9iter_swapE[1];
.global .align 1 .b8 _ZN41_INTERNAL_97f69ee6_4_k_cu_5039d8f2_2386054cuda3std6ranges3__45__cpo4nextE[1];
.global .align 1 .b8 _ZN41_INTERNAL_97f69ee6_4_k_cu_5039d8f2_2386054cuda3std6ranges3__45__cpo4prevE[1];
.global .align 1 .b8 _ZN41_INTERNAL_97f69ee6_4_k_cu_5039d8f2_2386054cuda3std6ranges3__45__cpo4dataE[1];
.global .align 1 .b8 _ZN41_INTERNAL_97f69ee6_4_k_cu_5039d8f2_2386054cuda3std6ranges3__45__cpo5cdataE[1];
.global .align 1 .b8 _ZN41_INTERNAL_97f69ee6_4_k_cu_5039d8f2_2386054cuda3std6ranges3__45__cpo4sizeE[1];
.global .align 1 .b8 _ZN41_INTERNAL_97f69ee6_4_k_cu_5039d8f2_2386054cuda3std6ranges3__45__cpo5ssizeE[1];
.global .align 1 .b8 _ZN41_INTERNAL_97f69ee6_4_k_cu_5039d8f2_2386054cuda3std6ranges3__45__cpo8distanceE[1];
.global .align 1 .b8 _ZN41_INTERNAL_97f69ee6_4_k_cu_5039d8f2_2386056thrust24THRUST_300001_SM_1000_NS6system6detail10sequential3seqE[1];
.global .align 1 .b8 _ZN41_INTERNAL_97f69ee6_4_k_cu_5039d8f2_2386056thrust24THRUST_300001_SM_1000_NS12placeholders2_1E[1];
.global .align 1 .b8 _ZN41_INTERNAL_97f69ee6_4_k_cu_5039d8f2_2386056thrust24THRUST_300001_SM_1000_NS12placeholders2_2E[1];
.global .align 1 .b8 _ZN41_INTERNAL_97f69ee6_4_k_cu_5039d8f2_2386056thrust24THRUST_300001_SM_1000_NS12placeholders2_3E[1];
.global .align 1 .b8 _ZN41_INTERNAL_97f69ee6_4_k_cu_5039d8f2_2386056thrust24THRUST_300001_SM_1000_NS12placeholders2_4E[1];
.global .align 1 .b8 _ZN41_INTERNAL_97f69ee6_4_k_cu_5039d8f2_2386056thrust24THRUST_300001_SM_1000_NS12placeholders2_5E[1];
.global .align 1 .b8 _ZN41_INTERNAL_97f69ee6_4_k_cu_5039d8f2_2386056thrust24THRUST_300001_SM_1000_NS12placeholders2_6E[1];
.global .align 1 .b8 _ZN41_INTERNAL_97f69ee6_4_k_cu_5039d8f2_2386056thrust24THRUST_300001_SM_1000_NS12placeholders2_7E[1];
.global .align 1 .b8 _ZN41_INTERNAL_97f69ee6_4_k_cu_5039d8f2_2386056thrust24THRUST_300001_SM_1000_NS12placeholders2_8E[1];
.global .align 1 .b8 _ZN41_INTERNAL_97f69ee6_4_k_cu_5039d8f2_2386056thrust24THRUST_300001_SM_1000_NS12placeholders2_9E[1];
.global .align 1 .b8 _ZN41_INTERNAL_97f69ee6_4_k_cu_5039d8f2_2386056thrust24THRUST_300001_SM_1000_NS12placeholders3_10E[1];

.visible .entry _ZN3cub18CUB_300001_SM_10006detail11EmptyKernelIvEEvv()
{


	ret;

}


// ===== COMPILED SASS (sm_100) =====

	.target	sm_100

	.elftype	@"ET_EXEC"


//--------------------- .note.nv.tkinfo           --------------------------
	.section	.note.nv.tkinfo,"",@"SHT_NOTE"
	.sectionflags	@"SHF_NOTE_NV_TKINFO"
	.tkinfo
        /*0018*/ 	.word	0x00000002
        /*0030*/ 	.string	""
        /*0030*/ 	.string	"ptxas"
        /*0030*/ 	.string	"Cuda compilation tools, release 13.0, V13.0.88"
        /*0030*/ 	.string	"Build cuda_13.0.r13.0/compiler.36424714_0"
        /*0030*/ 	.string	"-arch sm_100 -m 64 "



//--------------------- .note.nv.cuinfo           --------------------------
	.section	.note.nv.cuinfo,"",@"SHT_NOTE"
	.sectionflags	@"SHF_NOTE_NV_CUINFO"
        /*0018*/ 	.short	0x0002
        /*001a*/ 	.short	0x0064
        /*001c*/ 	.short	0x0082
	.zero		2


//--------------------- .nv.info                  --------------------------
	.section	.nv.info,"",@"SHT_CUDA_INFO"
	.align	4


	//----- nvinfo : EIATTR_REGCOUNT
	.align		4
        /*0000*/ 	.byte	0x04, 0x2f
        /*0002*/ 	.short	(.L_41 - .L_40)
	.align		4
.L_40:
        /*0004*/ 	.word	index@(_ZN3cub18CUB_300001_SM_10006detail11EmptyKernelIvEEvv)
        /*0008*/ 	.word	0x00000004


	//----- nvinfo : EIATTR_FRAME_SIZE
	.align		4
.L_41:
        /*000c*/ 	.byte	0x04, 0x11
        /*000e*/ 	.short	(.L_43 - .L_42)
	.align		4
.L_42:
        /*0010*/ 	.word	index@(_ZN3cub18CUB_300001_SM_10006detail11EmptyKernelIvEEvv)
        /*0014*/ 	.word	0x00000000


	//----- nvinfo : EIATTR_MIN_STACK_SIZE
	.align		4
.L_43:
        /*0018*/ 	.byte	0x04, 0x12
        /*001a*/ 	.short	(.L_45 - .L_44)
	.align		4
.L_44:
        /*001c*/ 	.word	index@(_ZN3cub18CUB_300001_SM_10006detail11EmptyKernelIvEEvv)
        /*0020*/ 	.word	0x00000000
.L_45:


//--------------------- .nv.compat                --------------------------
	.section	.nv.compat,"",@"SHT_CUDA_COMPAT_INFO"
	.align	4
        /*0000*/ 	.byte	0x02, 0x09, 0x00, 0x00, 0x02, 0x02, 0x01, 0x00, 0x02, 0x05, 0x05, 0x00, 0x03, 0x07, 0x01, 0x01
        /*0010*/ 	.byte	0x02, 0x03, 0x00, 0x00, 0x02, 0x06, 0x01, 0x00, 0x04, 0x0b, 0x08, 0x00, 0x09, 0x00, 0x00, 0x00
        /*0020*/ 	.byte	0x00, 0x00, 0x00, 0x00


//--------------------- .nv.info._ZN3cub18CUB_300001_SM_10006detail11EmptyKernelIvEEvv --------------------------
	.section	.nv.info._ZN3cub18CUB_300001_SM_10006detail11EmptyKernelIvEEvv,"",@"SHT_CUDA_INFO"
	.sectionflags	@""
	.align	4


	//----- nvinfo : EIATTR_CUDA_API_VERSION
	.align		4
        /*0000*/ 	.byte	0x04, 0x37
        /*0002*/ 	.short	(.L_47 - .L_46)
.L_46:
        /*0004*/ 	.word	0x00000082


	//----- nvinfo : EIATTR_SPARSE_MMA_MASK
	.align		4
.L_47:
        /*0008*/ 	.byte	0x03, 0x50
        /*000a*/ 	.short	0x0000


	//----- nvinfo : EIATTR_MAXREG_COUNT
	.align		4
        /*000c*/ 	.byte	0x03, 0x1b
        /*000e*/ 	.short	0x00ff


	//----- nvinfo : EIATTR_MERCURY_ISA_VERSION
	.align		4
        /*0010*/ 	.byte	0x03, 0x5f
        /*0012*/ 	.short	0x0101


	//----- nvinfo : EIATTR_VRC_CTA_INIT_COUNT
	.align		4
        /*0014*/ 	.byte	0x02, 0x4a
	.zero		1
	.zero		1


	//----- nvinfo : EIATTR_EXIT_INSTR_OFFSETS
	.align		4
        /*0018*/ 	.byte	0x04, 0x1c
        /*001a*/ 	.short	(.L_49 - .L_48)


	//   ....[0]....
.L_48:
        /*001c*/ 	.word	0x00000010


	//----- nvinfo : EIATTR_SW_WAR
	.align		4
.L_49:
        /*0020*/ 	.byte	0x04, 0x36
        /*0022*/ 	.short	(.L_51 - .L_50)
.L_50:
        /*0024*/ 	.word	0x00000008
.L_51:


//--------------------- .nv.callgraph             --------------------------
	.section	.nv.callgraph,"",@"SHT_CUDA_CALLGRAPH"
	.align	4
	.sectionentsize	8
	.align		4
        /*0000*/ 	.word	0x00000000
	.align		4
        /*0004*/ 	.word	0xffffffff
	.align		4
        /*0008*/ 	.word	0x00000000
	.align		4
        /*000c*/ 	.word	0xfffffffe
	.align		4
        /*0010*/ 	.word	0x00000000
	.align		4
        /*0014*/ 	.word	0xfffffffd
	.align		4
        /*0018*/ 	.word	0x00000000
	.align		4
        /*001c*/ 	.word	0xfffffffc


//--------------------- .nv.constant4             --------------------------
	.section	.nv.constant4,"a",@progbits
	.align	8
	.align		8
.nv.constant4:
        /*0000*/ 	.dword	_ZN41_INTERNAL_97f69ee6_4_k_cu_5039d8f2_2390134cuda3std3__45__cpo5beginE
	.align		8
        /*0008*/ 	.dword	_ZN41_INTERNAL_97f69ee6_4_k_cu_5039d8f2_2390134cuda3std3__45__cpo3endE
	.align		8
        /*0010*/ 	.dword	_ZN41_INTERNAL_97f69ee6_4_k_cu_5039d8f2_2390134cuda3std3__45__cpo6cbeginE
	.align		8
        /*0018*/ 	.dword	_ZN41_INTERNAL_97f69ee6_4_k_cu_5039d8f2_2390134cuda3std3__45__cpo4cendE
	.align		8
        /*0020*/ 	.dword	_ZN41_INTERNAL_97f69ee6_4_k_cu_5039d8f2_2390134cuda3std3__45__cpo6rbeginE
	.align		8
        /*0028*/ 	.dword	_ZN41_INTERNAL_97f69ee6_4_k_cu_5039d8f2_2390134cuda3std3__45__cpo4rendE
	.align		8
        /*0030*/ 	.dword	_ZN41_INTERNAL_97f69ee6_4_k_cu_5039d8f2_2390134cuda3std3__45__cpo7crbeginE
	.align		8
        /*0038*/ 	.dword	_ZN41_INTERNAL_97f69ee6_4_k_cu_5039d8f2_2390134cuda3std3__45__cpo5crendE
	.align		8
        /*0040*/ 	.dword	_ZN41_INTERNAL_97f69ee6_4_k_cu_5039d8f2_2390134cuda3std3__443_GLOBAL__N__97f69ee6_4_k_cu_5039d8f2_2390136ignoreE
	.align		8
        /*0048*/ 	.dword	_ZN41_INTERNAL_97f69ee6_4_k_cu_5039d8f2_2390134cuda3std3__419piecewise_constructE
	.align		8
        /*0050*/ 	.dword	_ZN41_INTERNAL_97f69ee6_4_k_cu_5039d8f2_2390134cuda3std3__48in_placeE
	.align		8
        /*0058*/ 	.dword	_ZN41_INTERNAL_97f69ee6_4_k_cu_5039d8f2_2390134cuda3std3__420unreachable_sentinelE
	.align		8
        /*0060*/ 	.dword	_ZN41_INTERNAL_97f69ee6_4_k_cu_5039d8f2_2390134cuda3std3__47nulloptE
	.align		8
        /*0068*/ 	.dword	_ZN41_INTERNAL_97f69ee6_4_k_cu_5039d8f2_2390134cuda3std3__48unexpectE
	.align		8
        /*0070*/ 	.dword	_ZN41_INTERNAL_97f69ee6_4_k_cu_5039d8f2_2390134cuda3std6ranges3__45__cpo4swapE
	.align		8
        /*0078*/ 	.dword	_ZN41_INTERNAL_97f69ee6_4_k_cu_5039d8f2_2390134cuda3std6ranges3__45__cpo9iter_moveE
	.align		8
        /*0080*/ 	.dword	_ZN41_INTERNAL_97f69ee6_4_k_cu_5039d8f2_2390134cuda3std6ranges3__45__cpo5beginE
	.align		8
        /*0088*/ 	.dword	_ZN41_INTERNAL_97f69ee6_4_k_cu_5039d8f2_2390134cuda3std6ranges3__45__cpo3endE
	.align		8
        /*0090*/ 	.dword	_ZN41_INTERNAL_97f69ee6_4_k_cu_5039d8f2_2390134cuda3std6ranges3__45__cpo6cbeginE
	.align		8
        /*0098*/ 	.dword	_ZN41_INTERNAL_97f69ee6_4_k_cu_5039d8f2_2390134cuda3std6ranges3__45__cpo4cendE
	.align		8
        /*00a0*/ 	.dword	_ZN41_INTERNAL_97f69ee6_4_k_cu_5039d8f2_2390134cuda3std6ranges3__45__cpo7advanceE
	.align		8
        /*00a8*/ 	.dword	_ZN41_INTERNAL_97f69ee6_4_k_cu_5039d8f2_2390134cuda3std6ranges3__45__cpo9iter_swapE
	.align		8
        /*00b0*/ 	.dword	_ZN41_INTERNAL_97f69ee6_4_k_cu_5039d8f2_2390134cuda3std6ranges3__45__cpo4nextE
	.align		8
        /*00b8*/ 	.dword	_ZN41_INTERNAL_97f69ee6_4_k_cu_5039d8f2_2390134cuda3std6ranges3__45__cpo4prevE
	.align		8
        /*00c0*/ 	.dword	_ZN41_INTERNAL_97f69ee6_4_k_cu_5039d8f2_2390134cuda3std6ranges3__45__cpo4dataE
	.align		8
        /*00c8*/ 	.dword	_ZN41_INTERNAL_97f69ee6_4_k_cu_5039d8f2_2390134cuda3std6ranges3__45__cpo5cdataE
	.align		8
        /*00d0*/ 	.dword	_ZN41_INTERNAL_97f69ee6_4_k_cu_5039d8f2_2390134cuda3std6ranges3__45__cpo4sizeE
	.align		8
        /*00d8*/ 	.dword	_ZN41_INTERNAL_97f69ee6_4_k_cu_5039d8f2_2390134cuda3std6ranges3__45__cpo5ssizeE
	.align		8
        /*00e0*/ 	.dword	_ZN41_INTERNAL_97f69ee6_4_k_cu_5039d8f2_2390134cuda3std6ranges3__45__cpo8distanceE
	.align		8
        /*00e8*/ 	.dword	_ZN41_INTERNAL_97f69ee6_4_k_cu_5039d8f2_2390136thrust24THRUST_300001_SM_1000_NS6system6detail10sequential3seqE
	.align		8
        /*00f0*/ 	.dword	_ZN41_INTERNAL_97f69ee6_4_k_cu_5039d8f2_2390136thrust24THRUST_300001_SM_1000_NS12placeholders2_1E
	.align		8
        /*00f8*/ 	.dword	_ZN41_INTERNAL_97f69ee6_4_k_cu_5039d8f2_2390136thrust24THRUST_300001_SM_1000_NS12placeholders2_2E
	.align		8
        /*0100*/ 	.dword	_ZN41_INTERNAL_97f69ee6_4_k_cu_5039d8f2_2390136thrust24THRUST_300001_SM_1000_NS12placeholders2_3E
	.align		8
        /*0108*/ 	.dword	_ZN41_INTERNAL_97f69ee6_4_k_cu_5039d8f2_2390136thrust24THRUST_300001_SM_1000_NS12placeholders2_4E
	.align		8
        /*0110*/ 	.dword	_ZN41_INTERNAL_97f69ee6_4_k_cu_5039d8f2_2390136thrust24THRUST_300001_SM_1000_NS12placeholders2_5E
	.align		8
        /*0118*/ 	.dword	_ZN41_INTERNAL_97f69ee6_4_k_cu_5039d8f2_2390136thrust24THRUST_300001_SM_1000_NS12placeholders2_6E
	.align		8
        /*0120*/ 	.dword	_ZN41_INTERNAL_97f69ee6_4_k_cu_5039d8f2_2390136thrust24THRUST_300001_SM_1000_NS12placeholders2_7E
	.align		8
        /*0128*/ 	.dword	_ZN41_INTERNAL_97f69ee6_4_k_cu_5039d8f2_2390136thrust24THRUST_300001_SM_1000_NS12placeholders2_8E
	.align		8
        /*0130*/ 	.dword	_ZN41_INTERNAL_97f69ee6_4_k_cu_5039d8f2_2390136thrust24THRUST_300001_SM_1000_NS12placeholders2_9E
	.align		8
        /*0138*/ 	.dword	_ZN41_INTERNAL_97f69ee6_4_k_cu_5039d8f2_2390136thrust24THRUST_300001_SM_1000_NS12placeholders3_10E


//--------------------- .text._ZN3cub18CUB_300001_SM_10006detail11EmptyKernelIvEEvv --------------------------
	.section	.text._ZN3cub18CUB_300001_SM_10006detail11EmptyKernelIvEEvv,"ax",@progbits
	.align	128
        .global         _ZN3cub18CUB_300001_SM_10006detail11EmptyKernelIvEEvv
        .type           _ZN3cub18CUB_300001_SM_10006detail11EmptyKernelIvEEvv,@function
        .size           _ZN3cub18CUB_300001_SM_10006detail11EmptyKernelIvEEvv,(.L_x_1 - _ZN3cub18CUB_300001_SM_10006detail11EmptyKernelIvEEvv)
        .other          _ZN3cub18CUB_300001_SM_10006detail11EmptyKernelIvEEvv,@"STO_CUDA_ENTRY STV_DEFAULT"
_ZN3cub18CUB_300001_SM_10006detail11EmptyKernelIvEEvv:
.text._ZN3cub18CUB_300001_SM_10006detail11EmptyKernelIvEEvv:
[----:B------:R-:W-:Y:S01]  /*0000*/  LDC R1, c[0x0][0x37c] ;  /* 0x0000df00ff017b82 */ /* 0x000fe20000000800 */
[----:B------:R-:W-:Y:S05]  /*0010*/  EXIT ;  /* 0x000000000000794d */ /* 0x000fea0003800000 */
.L_x_0:
[----:B------:R-:W-:-:S00]  /*0020*/  BRA `(.L_x_0) ;  /* 0xfffffffc00fc7947 */ /* 0x000fc0000383ffff */
[----:B------:R-:W-:-:S00]  /*0030*/  NOP ;  /* 0x0000000000007918 */ /* 0x000fc00000000000 */
        /* <DEDUP_REMOVED lines=12> */
.L_x_1:


//--------------------- .nv.shared.reserved.0     --------------------------
	.section	.nv.shared.reserved.0,"aw",@nobits
	.weak		__nv_reservedSMEM_offset_0_alias
	.size		__nv_reservedSMEM_offset_0_alias, 0, 64
	.other		__nv_reservedSMEM_offset_0_alias,@"STO_CUDA_RESERVED_SHARED STV_DEFAULT"
__nv_reservedSMEM_offset_0_alias:
	.zero		0
	.zero		64


//--------------------- .nv.global                --------------------------
	.section	.nv.global,"aw",@nobits
.nv.global:
	.type		_ZN41_INTERNAL_97f69ee6_4_k_cu_5039d8f2_2390136thrust24THRUST_300001_SM_1000_NS12placeholders2_5E,@object
	.size		_ZN41_INTERNAL_97f69ee6_4_k_cu_5039d8f2_2390136thrust24THRUST_300001_SM_1000_NS12placeholders2_5E,(_ZN41_INTERNAL_97f69ee6_4_k_cu_5039d8f2_2390134cuda3std3__45__cpo6cbeginE - _ZN41_INTERNAL_97f69ee6_4_k_cu_5039d8f2_2390136thrust24THRUST_300001_SM_1000_NS12placeholders2_5E)
_ZN41_INTERNAL_97f69ee6_4_k_cu_5039d8f2_2390136thrust24THRUST_300001_SM_1000_NS12placeholders2_5E:
	.zero		1
	.type		_ZN41_INTERNAL_97f69ee6_4_k_cu_5039d8f2_2390134cuda3std3__45__cpo6cbeginE,@object
	.size		_ZN41_INTERNAL_97f69ee6_4_k_cu_5039d8f2_2390134cuda3std3__45__cpo6cbeginE,(_ZN41_INTERNAL_97f69ee6_4_k_cu_5039d8f2_2390134cuda3std6ranges3__45__cpo6cbeginE - _ZN41_INTERNAL_97f69ee6_4_k_cu_5039d8f2_2390134cuda3std3__45__cpo6cbeginE)
_ZN41_INTERNAL_97f69ee6_4_k_cu_5039d8f2_2390134cuda3std3__45__cpo6cbeginE:
	.zero		1
	.type		_ZN41_INTERNAL_97f69ee6_4_k_cu_5039d8f2_2390134cuda3std6ranges3__45__cpo6cbeginE,@object
	.size		_ZN41_INTERNAL_97f69ee6_4_k_cu_5039d8f2_2390134cuda3std6ranges3__45__cpo6cbeginE,(_ZN41_INTERNAL_97f69ee6_4_k_cu_5039d8f2_2390134cuda3std3__48in_placeE - _ZN41_INTERNAL_97f69ee6_4_k_cu_5039d8f2_2390134cuda3std6ranges3__45__cpo6cbeginE)
_ZN41_INTERNAL_97f69ee6_4_k_cu_5039d8f2_2390134cuda3std6ranges3__45__cpo6cbeginE:
	.zero		1
	.type		_ZN41_INTERNAL_97f69ee6_4_k_cu_5039d8f2_2390134cuda3std3__48in_placeE,@object
	.size		_ZN41_INTERNAL_97f69ee6_4_k_cu_5039d8f2_2390134cuda3std3__48in_placeE,(_ZN41_INTERNAL_97f69ee6_4_k_cu_5039d8f2_2390134cuda3std6ranges3__45__cpo4sizeE - _ZN41_INTERNAL_97f69ee6_4_k_cu_5039d8f2_2390134cuda3std3__48in_placeE)
_ZN41_INTERNAL_97f69ee6_4_k_cu_5039d8f2_2390134cuda3std3__48in_placeE:
	.zero		1
	.type		_ZN41_INTERNAL_97f69ee6_4_k_cu_5039d8f2_2390134cuda3std6ranges3__45__cpo4sizeE,@object
	.size		_ZN41_INTERNAL_97f69ee6_4_k_cu_5039d8f2_2390134cuda3std6ranges3__45__cpo4sizeE,(_ZN41_INTERNAL_97f69ee6_4_k_cu_5039d8f2_2390136thrust24THRUST_300001_SM_1000_NS12placeholders2_9E - _ZN41_INTERNAL_97f69ee6_4_k_cu_5039d8f2_2390134cuda3std6ranges3__45__cpo4sizeE)
_ZN41_INTERNAL_97f69ee6_4_k_cu_5039d8f2_2390134cuda3std6ranges3__45__cpo4sizeE:
	.zero		1
	.type		_ZN41_INTERNAL_97f69ee6_4_k_cu_5039d8f2_2390136thrust24THRUST_300001_SM_1000_NS12placeholders2_9E,@object
	.size		_ZN41_INTERNAL_97f69ee6_4_k_cu_5039d8f2_2390136thrust24THRUST_300001_SM_1000_NS12placeholders2_9E,(_ZN41_INTERNAL_97f69ee6_4_k_cu_5039d8f2_2390134cuda3std3__45__cpo7crbeginE - _ZN41_INTERNAL_97f69ee6_4_k_cu_5039d8f2_2390136thrust24THRUST_300001_SM_1000_NS12placeholders2_9E)
_ZN41_INTERNAL_97f69ee6_4_k_cu_5039d8f2_2390136thrust24THRUST_300001_SM_1000_NS12placeholders2_9E:
	.zero		1
	.type		_ZN41_INTERNAL_97f69ee6_4_k_cu_5039d8f2_2390134cuda3std3__45__cpo7crbeginE,@object
	.size		_ZN41_INTERNAL_97f69ee6_4_k_cu_5039d8f2_2390134cuda3std3__45__cpo7crbeginE,(_ZN41_INTERNAL_97f69ee6_4_k_cu_5039d8f2_2390134cuda3std6ranges3__45__cpo4nextE - _ZN41_INTERNAL_97f69ee6_4_k_cu_5039d8f2_2390134cuda3std3__45__cpo7crbeginE)
_ZN41_INTERNAL_97f69ee6_4_k_cu_5039d8f2_2390134cuda3std3__45__cpo7crbeginE:
	.zero		1
	.type		_ZN41_INTERNAL_97f69ee6_4_k_cu_5039d8f2_2390134cuda3std6ranges3__45__cpo4nextE,@object
	.size		_ZN41_INTERNAL_97f69ee6_4_k_cu_5039d8f2_2390134cuda3std6ranges3__45__cpo4nextE,(_ZN41_INTERNAL_97f69ee6_4_k_cu_5039d8f2_2390134cuda3std6ranges3__45__cpo4swapE - _ZN41_INTERNAL_97f69ee6_4_k_cu_5039d8f2_2390134cuda3std6ranges3__45__cpo4nextE)
_ZN41_INTERNAL_97f69ee6_4_k_cu_5039d8f2_2390134cuda3std6ranges3__45__cpo4nextE:
	.zero		1
	.type		_ZN41_INTERNAL_97f69ee6_4_k_cu_5039d8f2_2390134cuda3std6ranges3__45__cpo4swapE,@object
	.size		_ZN41_INTERNAL_97f69ee6_4_k_cu_5039d8f2_2390134cuda3std6ranges3__45__cpo4swapE,(_ZN41_INTERNAL_97f69ee6_4_k_cu_5039d8f2_2390136thrust24THRUST_300001_SM_1000_NS12placeholders2_1E - _ZN41_INTERNAL_97f69ee6_4_k_cu_5039d8f2_2390134cuda3std6ranges3__45__cpo4swapE)
_ZN41_INTERNAL_97f69ee6_4_k_cu_5039d8f2_2390134cuda3std6ranges3__45__cpo4swapE:
	.zero		1
	.type		_ZN41_INTERNAL_97f69ee6_4_k_cu_5039d8f2_2390136thrust24THRUST_300001_SM_1000_NS12placeholders2_1E,@object
	.size		_ZN41_INTERNAL_97f69ee6_4_k_cu_5039d8f2_2390136thrust24THRUST_300001_SM_1000_NS12placeholders2_1E,(_ZN41_INTERNAL_97f69ee6_4_k_cu_5039d8f2_2390136thrust24THRUST_300001_SM_1000_NS12placeholders2_3E - _ZN41_INTERNAL_97f69ee6_4_k_cu_5039d8f2_2390136thrust24THRUST_300001_SM_1000_NS12placeholders2_1E)
_ZN41_INTERNAL_97f69ee6_4_k_cu_5039d8f2_2390136thrust24THRUST_300001_SM_1000_NS12placeholders2_1E:
	.zero		1
	.type		_ZN41_INTERNAL_97f69ee6_4_k_cu_5039d8f2_2390136thrust24THRUST_300001_SM_1000_NS12placeholders2_3E,@object
	.size		_ZN41_INTERNAL_97f69ee6_4_k_cu_5039d8f2_2390136thrust24THRUST_300001_SM_1000_NS12placeholders2_3E,(_ZN41_INTERNAL_97f69ee6_4_k_cu_5039d8f2_2390134cuda3std3__45__cpo5beginE - _ZN41_INTERNAL_97f69ee6_4_k_cu_5039d8f2_2390136thrust24THRUST_300001_SM_1000_NS12placeholders2_3E)
_ZN41_INTERNAL_97f69ee6_4_k_cu_5039d8f2_2390136thrust24THRUST_300001_SM_1000_NS12placeholders2_3E:
	.zero		1
	.type		_ZN41_INTERNAL_97f69ee6_4_k_cu_5039d8f2_2390134cuda3std3__45__cpo5beginE,@object
	.size		_ZN41_INTERNAL_97f69ee6_4_k_cu_5039d8f2_2390134cuda3std3__45__cpo5beginE,(_ZN41_INTERNAL_97f69ee6_4_k_cu_5039d8f2_2390134cuda3std6ranges3__45__cpo5beginE - _ZN41_INTERNAL_97f69ee6_4_k_cu_5039d8f2_2390134cuda3std3__45__cpo5beginE)
_ZN41_INTERNAL_97f69ee6_4_k_cu_5039d8f2_2390134cuda3std3__45__cpo5beginE:
	.zero		1
	.type		_ZN41_INTERNAL_97f69ee6_4_k_cu_5039d8f2_2390134cuda3std6ranges3__45__cpo5beginE,@object
	.size		_ZN41_INTERNAL_97f69ee6_4_k_cu_5039d8f2_2390134cuda3std6ranges3__45__cpo5beginE,(_ZN41_INTERNAL_97f69ee6_4_k_cu_5039d8f2_2390134cuda3std3__443_GLOBAL__N__97f69ee6_4_k_cu_5039d8f2_2390136ignoreE - _ZN41_INTERNAL_97f69ee6_4_k_cu_5039d8f2_2390134cuda3std6ranges3__45__cpo5beginE)
_ZN41_INTERNAL_97f69ee6_4_k_cu_5039d8f2_2390134cuda3std6ranges3__45__cpo5beginE:
	.zero		1
	.type		_ZN41_INTERNAL_97f69ee6_4_k_cu_5039d8f2_2390134cuda3std3__443_GLOBAL__N__97f69ee6_4_k_cu_5039d8f2_2390136ignoreE,@object
	.size		_ZN41_INTERNAL_97f69ee6_4_k_cu_5039d8f2_2390134cuda3std3__443_GLOBAL__N__97f69ee6_4_k_cu_5039d8f2_2390136ignoreE,(_ZN41_INTERNAL_97f69ee6_4_k_cu_5039d8f2_2390134cuda3std6ranges3__45__cpo4dataE - _ZN41_INTERNAL_97f69ee6_4_k_cu_5039d8f2_2390134cuda3std3__443_GLOBAL__N__97f69ee6_4_k_cu_5039d8f2_2390136ignoreE)
_ZN41_INTERNAL_97f69ee6_4_k_cu_5039d8f2_2390134cuda3std3__443_GLOBAL__N__97f69ee6_4_k_cu_5039d8f2_2390136ignoreE:
	.zero		1
	.type		_ZN41_INTERNAL_97f69ee6_4_k_cu_5039d8f2_2390134cuda3std6ranges3__45__cpo4dataE,@object
	.size		_ZN41_INTERNAL_97f69ee6_4_k_cu_5039d8f2_2390134cuda3std6ranges3__45__cpo4dataE,(_ZN41_INTERNAL_97f69ee6_4_k_cu_5039d8f2_2390136thrust24THRUST_300001_SM_1000_NS12placeholders2_7E - _ZN41_INTERNAL_97f69ee6_4_k_cu_5039d8f2_2390134cuda3std6ranges3__45__cpo4dataE)
_ZN41_INTERNAL_97f69ee6_4_k_cu_5039d8f2_2390134cuda3std6ranges3__45__cpo4dataE:
	.zero		1
	.type		_ZN41_INTERNAL_97f69ee6_4_k_cu_5039d8f2_2390136thrust24THRUST_300001_SM_1000_NS12placeholders2_7E,@object
	.size		_ZN41_INTERNAL_97f69ee6_4_k_cu_5039d8f2_2390136thrust24THRUST_300001_SM_1000_NS12placeholders2_7E,(_ZN41_INTERNAL_97f69ee6_4_k_cu_5039d8f2_2390134cuda3std3__45__cpo6rbeginE - _ZN41_INTERNAL_97f69ee6_4_k_cu_5039d8f2_2390136thrust24THRUST_300001_SM_1000_NS12placeholders2_7E)
_ZN41_INTERNAL_97f69ee6_4_k_cu_5039d8f2_2390136thrust24THRUST_300001_SM_1000_NS12placeholders2_7E:
	.zero		1
	.type		_ZN41_INTERNAL_97f69ee6_4_k_cu_5039d8f2_2390134cuda3std3__45__cpo6rbeginE,@object
	.size		_ZN41_INTERNAL_97f69ee6_4_k_cu_5039d8f2_2390134cuda3std3__45__cpo6rbeginE,(_ZN41_INTERNAL_97f69ee6_4_k_cu_5039d8f2_2390134cuda3std6ranges3__45__cpo7advanceE - _ZN41_INTERNAL_97f69ee6_4_k_cu_5039d8f2_2390134cuda3std3__45__cpo6rbeginE)
_ZN41_INTERNAL_97f69ee6_4_k_cu_5039d8f2_2390134cuda3std3__45__cpo6rbeginE:
	.zero		1
	.type		_ZN41_INTERNAL_97f69ee6_4_k_cu_5039d8f2_2390134cuda3std6ranges3__45__cpo7advanceE,@object
	.size		_ZN41_INTERNAL_97f69ee6_4_k_cu_5039d8f2_2390134cuda3std6ranges3__45__cpo7advanceE,(_ZN41_INTERNAL_97f69ee6_4_k_cu_5039d8f2_2390134cuda3std3__47nulloptE - _ZN41_INTERNAL_97f69ee6_4_k_cu_5039d8f2_2390134cuda3std6ranges3__45__cpo7advanceE)
_ZN41_INTERNAL_97f69ee6_4_k_cu_5039d8f2_2390134cuda3std6ranges3__45__cpo7advanceE:
	.zero		1
	.type		_ZN41_INTERNAL_97f69ee6_4_k_cu_5039d8f2_2390134cuda3std3__47nulloptE,@object
	.size		_ZN41_INTERNAL_97f69ee6_4_k_cu_5039d8f2_2390134cuda3std3__47nulloptE,(_ZN41_INTERNAL_97f69ee6_4_k_cu_5039d8f2_2390134cuda3std6ranges3__45__cpo8distanceE - _ZN41_INTERNAL_97f69ee6_4_k_cu_5039d8f2_2390134cuda3std3__47nulloptE)
_ZN41_INTERNAL_97f69ee6_4_k_cu_5039d8f2_2390134cuda3std3__47nulloptE:
	.zero		1
	.type		_ZN41_INTERNAL_97f69ee6_4_k_cu_5039d8f2_2390134cuda3std6ranges3__45__cpo8distanceE,@object
	.size		_ZN41_INTERNAL_97f69ee6_4_k_cu_5039d8f2_2390134cuda3std6ranges3__45__cpo8distanceE,(_ZN41_INTERNAL_97f69ee6_4_k_cu_5039d8f2_2390136thrust24THRUST_300001_SM_1000_NS12placeholders2_6E - _ZN41_INTERNAL_97f69ee6_4_k_cu_5039d8f2_2390134cuda3std6ranges3__45__cpo8distanceE)
_ZN41_INTERNAL_97f69ee6_4_k_cu_5039d8f2_2390134cuda3std6ranges3__45__cpo8distanceE:
	.zero		1
	.type		_ZN41_INTERNAL_97f69ee6_4_k_cu_5039d8f2_2390136thrust24THRUST_300001_SM_1000_NS12placeholders2_6E,@object
	.size		_ZN41_INTERNAL_97f69ee6_4_k_cu_5039d8f2_2390136thrust24THRUST_300001_SM_1000_NS12placeholders2_6E,(_ZN41_INTERNAL_97f69ee6_4_k_cu_5039d8f2_2390134cuda3std3__45__cpo4cendE - _ZN41_INTERNAL_97f69ee6_4_k_cu_5039d8f2_2390136thrust24THRUST_300001_SM_1000_NS12placeholders2_6E)
_ZN41_INTERNAL_97f69ee6_4_k_cu_5039d8f2_2390136thrust24THRUST_300001_SM_1000_NS12placeholders2_6E:
	.zero		1
	.type		_ZN41_INTERNAL_97f69ee6_4_k_cu_5039d8f2_2390134cuda3std3__45__cpo4cendE,@object
	.size		_ZN41_INTERNAL_97f69ee6_4_k_cu_5039d8f2_2390134cuda3std3__45__cpo4cendE,(_ZN41_INTERNAL_97f69ee6_4_k_cu_5039d8f2_2390134cuda3std6ranges3__45__cpo4cendE - _ZN41_INTERNAL_97f69ee6_4_k_cu_5039d8f2_2390134cuda3std3__45__cpo4cendE)
_ZN41_INTERNAL_97f69ee6_4_k_cu_5039d8f2_2390134cuda3std3__45__cpo4cendE:
	.zero		1
	.type		_ZN41_INTERNAL_97f69ee6_4_k_cu_5039d8f2_2390134cuda3std6ranges3__45__cpo4cendE,@object
	.size		_ZN41_INTERNAL_97f69ee6_4_k_cu_5039d8f2_2390134cuda3std6ranges3__45__cpo4cendE,(_ZN41_INTERNAL_97f69ee6_4_k_cu_5039d8f2_2390134cuda3std3__420unreachable_sentinelE - _ZN41_INTERNAL_97f69ee6_4_k_cu_5039d8f2_2390134cuda3std6ranges3__45__cpo4cendE)
_ZN41_INTERNAL_97f69ee6_4_k_cu_5039d8f2_2390134cuda3std6ranges3__45__cpo4cendE:
	.zero		1
	.type		_ZN41_INTERNAL_97f69ee6_4_k_cu_5039d8f2_2390134cuda3std3__420unreachable_sentinelE,@object
	.size		_ZN41_INTERNAL_97f69ee6_4_k_cu_5039d8f2_2390134cuda3std3__420unreachable_sentinelE,(_ZN41_INTERNAL_97f69ee6_4_k_cu_5039d8f2_2390134cuda3std6ranges3__45__cpo5ssizeE - _ZN41_INTERNAL_97f69ee6_4_k_cu_5039d8f2_2390134cuda3std3__420unreachable_sentinelE)
_ZN41_INTERNAL_97f69ee6_4_k_cu_5039d8f2_2390134cuda3std3__420unreachable_sentinelE:
	.zero		1
	.type		_ZN41_INTERNAL_97f69ee6_4_k_cu_5039d8f2_2390134cuda3std6ranges3__45__cpo5ssizeE,@object
	.size		_ZN41_INTERNAL_97f69ee6_4_k_cu_5039d8f2_2390134cuda3std6ranges3__45__cpo5ssizeE,(_ZN41_INTERNAL_97f69ee6_4_k_cu_5039d8f2_2390136thrust24THRUST_300001_SM_1000_NS12placeholders3_10E - _ZN41_INTERNAL_97f69ee6_4_k_cu_5039d8f2_2390134cuda3std6ranges3__45__cpo5ssizeE)
_ZN41_INTERNAL_97f69ee6_4_k_cu_5039d8f2_2390134cuda3std6ranges3__45__cpo5ssizeE:
	.zero		1
	.type		_ZN41_INTERNAL_97f69ee6_4_k_cu_5039d8f2_2390136thrust24THRUST_300001_SM_1000_NS12placeholders3_10E,@object
	.size		_ZN41_INTERNAL_97f69ee6_4_k_cu_5039d8f2_2390136thrust24THRUST_300001_SM_1000_NS12placeholders3_10E,(_ZN41_INTERNAL_97f69ee6_4_k_cu_5039d8f2_2390134cuda3std3__45__cpo5crendE - _ZN41_INTERNAL_97f69ee6_4_k_cu_5039d8f2_2390136thrust24THRUST_300001_SM_1000_NS12placeholders3_10E)
_ZN41_INTERNAL_97f69ee6_4_k_cu_5039d8f2_2390136thrust24THRUST_300001_SM_1000_NS12placeholders3_10E:
	.zero		1
	.type		_ZN41_INTERNAL_97f69ee6_4_k_cu_5039d8f2_2390134cuda3std3__45__cpo5crendE,@object
	.size		_ZN41_INTERNAL_97f69ee6_4_k_cu_5039d8f2_2390134cuda3std3__45__cpo5crendE,(_ZN41_INTERNAL_97f69ee6_4_k_cu_5039d8f2_2390134cuda3std6ranges3__45__cpo4prevE - _ZN41_INTERNAL_97f69ee6_4_k_cu_5039d8f2_2390134cuda3std3__45__cpo5crendE)
_ZN41_INTERNAL_97f69ee6_4_k_cu_5039d8f2_2390134cuda3std3__45__cpo5crendE:
	.zero		1
	.type		_ZN41_INTERNAL_97f69ee6_4_k_cu_5039d8f2_2390134cuda3std6ranges3__45__cpo4prevE,@object
	.size		_ZN41_INTERNAL_97f69ee6_4_k_cu_5039d8f2_2390134cuda3std6ranges3__45__cpo4prevE,(_ZN41_INTERNAL_97f69ee6_4_k_cu_5039d8f2_2390134cuda3std6ranges3__45__cpo9iter_moveE - _ZN41_INTERNAL_97f69ee6_4_k_cu_5039d8f2_2390134cuda3std6ranges3__45__cpo4prevE)
_ZN41_INTERNAL_97f69ee6_4_k_cu_5039d8f2_2390134cuda3std6ranges3__45__cpo4prevE:
	.zero		1
	.type		_ZN41_INTERNAL_97f69ee6_4_k_cu_5039d8f2_2390134cuda3std6ranges3__45__cpo9iter_moveE,@object
	.size		_ZN41_INTERNAL_97f69ee6_4_k_cu_5039d8f2_2390134cuda3std6ranges3__45__cpo9iter_moveE,(_ZN41_INTERNAL_97f69ee6_4_k_cu_5039d8f2_2390136thrust24THRUST_300001_SM_1000_NS12placeholders2_2E - _ZN41_INTERNAL_97f69ee6_4_k_cu_5039d8f2_2390134cuda3std6ranges3__45__cpo9iter_moveE)
_ZN41_INTERNAL_97f69ee6_4_k_cu_5039d8f2_2390134cuda3std6ranges3__45__cpo9iter_moveE:
	.zero		1
	.type		_ZN41_INTERNAL_97f69ee6_4_k_cu_5039d8f2_2390136thrust24THRUST_300001_SM_1000_NS12placeholders2_2E,@object
	.size		_ZN41_INTERNAL_97f69ee6_4_k_cu_5039d8f2_2390136thrust24THRUST_300001_SM_1000_NS12placeholders2_2E,(_ZN41_INTERNAL_97f69ee6_4_k_cu_5039d8f2_2390136thrust24THRUST_300001_SM_1000_NS12placeholders2_4E - _ZN41_INTERNAL_97f69ee6_4_k_cu_5039d8f2_2390136thrust24THRUST_300001_SM_1000_NS12placeholders2_2E)
_ZN41_INTERNAL_97f69ee6_4_k_cu_5039d8f2_2390136thrust24THRUST_300001_SM_1000_NS12placeholders2_2E:
	.zero		1
	.type		_ZN41_INTERNAL_97f69ee6_4_k_cu_5039d8f2_2390136thrust24THRUST_300001_SM_1000_NS12placeholders2_4E,@object
	.size		_ZN41_INTERNAL_97f69ee6_4_k_cu_5039d8f2_2390136thrust24THRUST_300001_SM_1000_NS12placeholders2_4E,(_ZN41_INTERNAL_97f69ee6_4_k_cu_5039d8f2_2390134cuda3std3__45__cpo3endE - _ZN41_INTERNAL_97f69ee6_4_k_cu_5039d8f2_2390136thrust24THRUST_300001_SM_1000_NS12placeholders2_4E)
_ZN41_INTERNAL_97f69ee6_4_k_cu_5039d8f2_2390136thrust24THRUST_300001_SM_1000_NS12placeholders2_4E:
	.zero		1
	.type		_ZN41_INTERNAL_97f69ee6_4_k_cu_5039d8f2_2390134cuda3std3__45__cpo3endE,@object
	.size		_ZN41_INTERNAL_97f69ee6_4_k_cu_5039d8f2_2390134cuda3std3__45__cpo3endE,(_ZN41_INTERNAL_97f69ee6_4_k_cu_5039d8f2_2390134cuda3std6ranges3__45__cpo3endE - _ZN41_INTERNAL_97f69ee6_4_k_cu_5039d8f2_2390134cuda3std3__45__cpo3endE)
_ZN41_INTERNAL_97f69ee6_4_k_cu_5039d8f2_2390134cuda3std3__45__cpo3endE:
	.zero		1
	.type		_ZN41_INTERNAL_97f69ee6_4_k_cu_5039d8f2_2390134cuda3std6ranges3__45__cpo3endE,@object
	.size		_ZN41_INTERNAL_97f69ee6_4_k_cu_5039d8f2_2390134cuda3std6ranges3__45__cpo3endE,(_ZN41_INTERNAL_97f69ee6_4_k_cu_5039d8f2_2390134cuda3std3__419piecewise_constructE - _ZN41_INTERNAL_97f69ee6_4_k_cu_5039d8f2_2390134cuda3std6ranges3__45__cpo3endE)
_ZN41_INTERNAL_97f69ee6_4_k_cu_5039d8f2_2390134cuda3std6ranges3__45__cpo3endE:
	.zero		1
	.type		_ZN41_INTERNAL_97f69ee6_4_k_cu_5039d8f2_2390134cuda3std3__419piecewise_constructE,@object
	.size		_ZN41_INTERNAL_97f69ee6_4_k_cu_5039d8f2_2390134cuda3std3__419piecewise_constructE,(_ZN41_INTERNAL_97f69ee6_4_k_cu_5039d8f2_2390134cuda3std6ranges3__45__cpo5cdataE - _ZN41_INTERNAL_97f69ee6_4_k_cu_5039d8f2_2390134cuda3std3__419piecewise_constructE)
_ZN41_INTERNAL_97f69ee6_4_k_cu_5039d8f2_2390134cuda3std3__419piecewise_constructE:
	.zero		1
	.type		_ZN41_INTERNAL_97f69ee6_4_k_cu_5039d8f2_2390134cuda3std6ranges3__45__cpo5cdataE,@object
	.size		_ZN41_INTERNAL_97f69ee6_4_k_cu_5039d8f2_2390134cuda3std6ranges3__45__cpo5cdataE,(_ZN41_INTERNAL_97f69ee6_4_k_cu_5039d8f2_2390136thrust24THRUST_300001_SM_1000_NS12placeholders2_8E - _ZN41_INTERNAL_97f69ee6_4_k_cu_5039d8f2_2390134cuda3std6ranges3__45__cpo5cdataE)
_ZN41_INTERNAL_97f69ee6_4_k_cu_5039d8f2_2390134cuda3std6ranges3__45__cpo5cdataE:
	.zero		1
	.type		_ZN41_INTERNAL_97f69ee6_4_k_cu_5039d8f2_2390136thrust24THRUST_300001_SM_1000_NS12placeholders2_8E,@object
	.size		_ZN41_INTERNAL_97f69ee6_4_k_cu_5039d8f2_2390136thrust24THRUST_300001_SM_1000_NS12placeholders2_8E,(_ZN41_INTERNAL_97f69ee6_4_k_cu_5039d8f2_2390134cuda3std3__45__cpo4rendE - _ZN41_INTERNAL_97f69ee6_4_k_cu_5039d8f2_2390136thrust24THRUST_300001_SM_1000_NS12placeholders2_8E)
_ZN41_INTERNAL_97f69ee6_4_k_cu_5039d8f2_2390136thrust24THRUST_300001_SM_1000_NS12placeholders2_8E:
	.zero		1
	.type		_ZN41_INTERNAL_97f69ee6_4_k_cu_5039d8f2_2390134cuda3std3__45__cpo4rendE,@object
	.size		_ZN41_INTERNAL_97f69ee6_4_k_cu_5039d8f2_2390134cuda3std3__45__cpo4rendE,(_ZN41_INTERNAL_97f69ee6_4_k_cu_5039d8f2_2390134cuda3std6ranges3__45__cpo9iter_swapE - _ZN41_INTERNAL_97f69ee6_4_k_cu_5039d8f2_2390134cuda3std3__45__cpo4rendE)
_ZN41_INTERNAL_97f69ee6_4_k_cu_5039d8f2_2390134cuda3std3__45__cpo4rendE:
	.zero		1
	.type		_ZN41_INTERNAL_97f69ee6_4_k_cu_5039d8f2_2390134cuda3std6ranges3__45__cpo9iter_swapE,@object
	.size		_ZN41_INTERNAL_97f69ee6_4_k_cu_5039d8f2_2390134cuda3std6ranges3__45__cpo9iter_swapE,(_ZN41_INTERNAL_97f69ee6_4_k_cu_5039d8f2_2390134cuda3std3__48unexpectE - _ZN41_INTERNAL_97f69ee6_4_k_cu_5039d8f2_2390134cuda3std6ranges3__45__cpo9iter_swapE)
_ZN41_INTERNAL_97f69ee6_4_k_cu_5039d8f2_2390134cuda3std6ranges3__45__cpo9iter_swapE:
	.zero		1
	.type		_ZN41_INTERNAL_97f69ee6_4_k_cu_5039d8f2_2390134cuda3std3__48unexpectE,@object
	.size		_ZN41_INTERNAL_97f69ee6_4_k_cu_5039d8f2_2390134cuda3std3__48unexpectE,(_ZN41_INTERNAL_97f69ee6_4_k_cu_5039d8f2_2390136thrust24THRUST_300001_SM_1000_NS6system6detail10sequential3seqE - _ZN41_INTERNAL_97f69ee6_4_k_cu_5039d8f2_2390134cuda3std3__48unexpectE)
_ZN41_INTERNAL_97f69ee6_4_k_cu_5039d8f2_2390134cuda3std3__48unexpectE:
	.zero		1
	.type		_ZN41_INTERNAL_97f69ee6_4_k_cu_5039d8f2_2390136thrust24THRUST_300001_SM_1000_NS6system6detail10sequential3seqE,@object
	.size		_ZN41_INTERNAL_97f69ee6_4_k_cu_5039d8f2_2390136thrust24THRUST_300001_SM_1000_NS6system6detail10sequential3seqE,(.L_29 - _ZN41_INTERNAL_97f69ee6_4_k_cu_5039d8f2_2390136thrust24THRUST_300001_SM_1000_NS6system6detail10sequential3seqE)
_ZN41_INTERNAL_97f69ee6_4_k_cu_5039d8f2_2390136thrust24THRUST_300001_SM_1000_NS6system6detail10sequential3seqE:
	.zero		1
.L_29:


//--------------------- .nv.constant0._ZN3cub18CUB_300001_SM_10006detail11EmptyKernelIvEEvv --------------------------
	.section	.nv.constant0._ZN3cub18CUB_300001_SM_10006detail11EmptyKernelIvEEvv,"a",@progbits
	.sectionflags	@""
	.align	4
.nv.constant0._ZN3cub18CUB_300001_SM_10006detail11EmptyKernelIvEEvv:
	.zero		896


//--------------------- SYMBOLS --------------------------

	.type		.nv.reservedSmem.offset0,@object
	.size		.nv.reservedSmem.offset0,0x4
